//
// Generated by NVIDIA NVVM Compiler
//
// Compiler Build ID: CL-36424714
// Cuda compilation tools, release 13.0, V13.0.88
// Based on NVVM 20.0.0
//

.version 9.0
.target sm_100
.address_size 64

	// .globl	_Z10divergencePPfS_S_S_S_fffiii

.visible .entry _Z10divergencePPfS_S_S_S_fffiii(
	.param .u64 .ptr .align 1 _Z10divergencePPfS_S_S_S_fffiii_param_0,
	.param .u64 .ptr .align 1 _Z10divergencePPfS_S_S_S_fffiii_param_1,
	.param .u64 .ptr .align 1 _Z10divergencePPfS_S_S_S_fffiii_param_2,
	.param .u64 .ptr .align 1 _Z10divergencePPfS_S_S_S_fffiii_param_3,
	.param .u64 .ptr .align 1 _Z10divergencePPfS_S_S_S_fffiii_param_4,
	.param .f32 _Z10divergencePPfS_S_S_S_fffiii_param_5,
	.param .f32 _Z10divergencePPfS_S_S_S_fffiii_param_6,
	.param .f32 _Z10divergencePPfS_S_S_S_fffiii_param_7,
	.param .u32 _Z10divergencePPfS_S_S_S_fffiii_param_8,
	.param .u32 _Z10divergencePPfS_S_S_S_fffiii_param_9,
	.param .u32 _Z10divergencePPfS_S_S_S_fffiii_param_10
)
{
	.reg .b32 	%r<37>;
	.reg .b32 	%f<16>;
	.reg .b64 	%rd<20>;

	ld.param.u64 	%rd1, [_Z10divergencePPfS_S_S_S_fffiii_param_1];
	ld.param.u64 	%rd2, [_Z10divergencePPfS_S_S_S_fffiii_param_2];
	ld.param.u64 	%rd3, [_Z10divergencePPfS_S_S_S_fffiii_param_3];
	ld.param.u64 	%rd4, [_Z10divergencePPfS_S_S_S_fffiii_param_4];
	ld.param.f32 	%f1, [_Z10divergencePPfS_S_S_S_fffiii_param_5];
	ld.param.f32 	%f2, [_Z10divergencePPfS_S_S_S_fffiii_param_6];
	ld.param.f32 	%f3, [_Z10divergencePPfS_S_S_S_fffiii_param_7];
	ld.param.u32 	%r1, [_Z10divergencePPfS_S_S_S_fffiii_param_8];
	ld.param.u32 	%r2, [_Z10divergencePPfS_S_S_S_fffiii_param_9];
	ld.param.u32 	%r3, [_Z10divergencePPfS_S_S_S_fffiii_param_10];
	cvta.to.global.u64 	%rd5, %rd1;
	cvta.to.global.u64 	%rd6, %rd4;
	cvta.to.global.u64 	%rd7, %rd3;
	cvta.to.global.u64 	%rd8, %rd2;
	mov.u32 	%r4, %ntid.z;
	div.u32 	%r5, %r3, %r4;
	mov.u32 	%r6, %ctaid.y;
	div.u32 	%r7, %r6, %r5;
	mul.lo.s32 	%r8, %r7, %r5;
	sub.s32 	%r9, %r6, %r8;
	mov.u32 	%r10, %tid.x;
	mov.u32 	%r11, %ntid.x;
	mov.u32 	%r12, %ctaid.x;
	mov.u32 	%r13, %tid.y;
	mov.u32 	%r14, %ntid.y;
	mad.lo.s32 	%r15, %r9, %r14, %r13;
	mov.u32 	%r16, %tid.z;
	mad.lo.s32 	%r17, %r7, %r4, %r16;
	shl.b32 	%r18, %r17, 1;
	mad.lo.s32 	%r19, %r17, %r1, %r18;
	shl.b32 	%r20, %r15, 1;
	mad.lo.s32 	%r21, %r11, %r12, %r10;
	mad.lo.s32 	%r22, %r15, %r1, %r21;
	mad.lo.s32 	%r23, %r19, %r2, %r22;
	add.s32 	%r24, %r23, %r20;
	add.s32 	%r25, %r18, 2;
	mul.lo.s32 	%r26, %r25, %r1;
	mad.lo.s32 	%r27, %r18, %r2, %r20;
	sub.s32 	%r28, %r26, %r27;
	add.s32 	%r29, %r28, %r24;
	shl.b32 	%r30, %r1, 1;
	sub.s32 	%r31, %r29, %r30;
	mul.lo.s32 	%r32, %r30, %r2;
	mul.lo.s32 	%r33, %r18, %r1;
	sub.s32 	%r34, %r32, %r33;
	add.s32 	%r35, %r34, %r31;
	sub.s32 	%r36, %r31, %r33;
	mul.wide.s32 	%rd9, %r24, 4;
	add.s64 	%rd10, %rd8, %rd9;
	ld.global.f32 	%f4, [%rd10+8];
	ld.global.f32 	%f5, [%rd10];
	sub.f32 	%f6, %f4, %f5;
	mul.wide.s32 	%rd11, %r29, 4;
	add.s64 	%rd12, %rd7, %rd11;
	ld.global.f32 	%f7, [%rd12];
	mul.wide.s32 	%rd13, %r31, 4;
	add.s64 	%rd14, %rd7, %rd13;
	ld.global.f32 	%f8, [%rd14];
	sub.f32 	%f9, %f7, %f8;
	mul.wide.s32 	%rd15, %r35, 4;
	add.s64 	%rd16, %rd6, %rd15;
	ld.global.f32 	%f10, [%rd16];
	mul.wide.s32 	%rd17, %r36, 4;
	add.s64 	%rd18, %rd6, %rd17;
	ld.global.f32 	%f11, [%rd18];
	sub.f32 	%f12, %f10, %f11;
	mul.f32 	%f13, %f3, %f12;
	fma.rn.f32 	%f14, %f2, %f9, %f13;
	fma.rn.f32 	%f15, %f1, %f6, %f14;
	add.s64 	%rd19, %rd5, %rd17;
	st.global.f32 	[%rd19], %f15;
	ret;

}
	// .globl	_Z10initializePfS_S_S_fffiii
.visible .entry _Z10initializePfS_S_S_fffiii(
	.param .u64 .ptr .align 1 _Z10initializePfS_S_S_fffiii_param_0,
	.param .u64 .ptr .align 1 _Z10initializePfS_S_S_fffiii_param_1,
	.param .u64 .ptr .align 1 _Z10initializePfS_S_S_fffiii_param_2,
	.param .u64 .ptr .align 1 _Z10initializePfS_S_S_fffiii_param_3,
	.param .f32 _Z10initializePfS_S_S_fffiii_param_4,
	.param .f32 _Z10initializePfS_S_S_fffiii_param_5,
	.param .f32 _Z10initializePfS_S_S_fffiii_param_6,
	.param .u32 _Z10initializePfS_S_S_fffiii_param_7,
	.param .u32 _Z10initializePfS_S_S_fffiii_param_8,
	.param .u32 _Z10initializePfS_S_S_fffiii_param_9
)
{
	.reg .b32 	%r<35>;
	.reg .b64 	%rd<20>;

	ld.param.u64 	%rd1, [_Z10initializePfS_S_S_fffiii_param_0];
	ld.param.u64 	%rd2, [_Z10initializePfS_S_S_fffiii_param_1];
	ld.param.u64 	%rd3, [_Z10initializePfS_S_S_fffiii_param_2];
	ld.param.u64 	%rd4, [_Z10initializePfS_S_S_fffiii_param_3];
	ld.param.u32 	%r1, [_Z10initializePfS_S_S_fffiii_param_7];
	ld.param.u32 	%r2, [_Z10initializePfS_S_S_fffiii_param_8];
	ld.param.u32 	%r3, [_Z10initializePfS_S_S_fffiii_param_9];
	cvta.to.global.u64 	%rd5, %rd1;
	cvta.to.global.u64 	%rd6, %rd4;
	cvta.to.global.u64 	%rd7, %rd3;
	cvta.to.global.u64 	%rd8, %rd2;
	mov.u32 	%r4, %ntid.z;
	div.u32 	%r5, %r3, %r4;
	mov.u32 	%r6, %ctaid.y;
	div.u32 	%r7, %r6, %r5;
	mul.lo.s32 	%r8, %r7, %r5;
	sub.s32 	%r9, %r6, %r8;
	mov.u32 	%r10, %tid.x;
	mov.u32 	%r11, %ntid.x;
	mov.u32 	%r12, %ctaid.x;
	mov.u32 	%r13, %tid.y;
	mov.u32 	%r14, %ntid.y;
	mad.lo.s32 	%r15, %r9, %r14, %r13;
	mov.u32 	%r16, %tid.z;
	mad.lo.s32 	%r17, %r7, %r4, %r16;
	shl.b32 	%r18, %r17, 1;
	mad.lo.s32 	%r19, %r17, %r1, %r18;
	shl.b32 	%r20, %r15, 1;
	mad.lo.s32 	%r21, %r11, %r12, %r10;
	mad.lo.s32 	%r22, %r15, %r1, %r21;
	mad.lo.s32 	%r23, %r19, %r2, %r22;
	add.s32 	%r24, %r23, %r20;
	mul.wide.s32 	%rd9, %r24, 4;
	add.s64 	%rd10, %rd8, %rd9;
	mov.b32 	%r25, 1045220557;
	st.global.u32 	[%rd10], %r25;
	mul.lo.s32 	%r26, %r18, %r1;
	sub.s32 	%r27, %r1, %r2;
	mad.lo.s32 	%r28, %r18, %r27, %r23;
	mul.wide.s32 	%rd11, %r28, 4;
	add.s64 	%rd12, %rd7, %rd11;
	mov.b32 	%r29, 1050253722;
	st.global.u32 	[%rd12], %r29;
	sub.s32 	%r30, %r28, %r26;
	mul.wide.s32 	%rd13, %r30, 4;
	add.s64 	%rd14, %rd6, %rd13;
	mov.b32 	%r31, 1053609165;
	st.global.u32 	[%rd14], %r31;
	shl.b32 	%r32, %r1, 1;
	mul.lo.s32 	%r33, %r32, %r2;
	mul.wide.s32 	%rd15, %r33, 4;
	add.s64 	%rd16, %rd14, %rd15;
	st.global.u32 	[%rd16], %r31;
	mul.wide.s32 	%rd17, %r32, 4;
	add.s64 	%rd18, %rd12, %rd17;
	st.global.u32 	[%rd18], %r29;
	st.global.u32 	[%rd10+8], %r25;
	add.s64 	%rd19, %rd5, %rd13;
	mov.b32 	%r34, 1036831949;
	st.global.u32 	[%rd19], %r34;
	ret;

}


// ===== COMPILED SASS (sm_100) =====

	.target	sm_100

	.elftype	@"ET_EXEC"


//--------------------- .note.nv.tkinfo           --------------------------
	.section	.note.nv.tkinfo,"",@"SHT_NOTE"
	.sectionflags	@"SHF_NOTE_NV_TKINFO"
	.tkinfo
        /*0018*/ 	.word	0x00000002
        /*0030*/ 	.string	""
        /*0030*/ 	.string	"ptxas"
        /*0030*/ 	.string	"Cuda compilation tools, release 13.0, V13.0.88"
        /*0030*/ 	.string	"Build cuda_13.0.r13.0/compiler.36424714_0"
        /*0030*/ 	.string	"-arch sm_100 -m 64 "



//--------------------- .note.nv.cuinfo           --------------------------
	.section	.note.nv.cuinfo,"",@"SHT_NOTE"
	.sectionflags	@"SHF_NOTE_NV_CUINFO"
        /*0018*/ 	.short	0x0002
        /*001a*/ 	.short	0x0064
        /*001c*/ 	.short	0x0082
	.zero		2


//--------------------- .nv.info                  --------------------------
	.section	.nv.info,"",@"SHT_CUDA_INFO"
	.align	4


	//----- nvinfo : EIATTR_REGCOUNT
	.align		4
        /*0000*/ 	.byte	0x04, 0x2f
        /*0002*/ 	.short	(.L_1 - .L_0)
	.align		4
.L_0:
        /*0004*/ 	.word	index@(_Z10divergencePPfS_S_S_S_fffiii)
        /*0008*/ 	.word	0x00000016


	//----- nvinfo : EIATTR_FRAME_SIZE
	.align		4
.L_1:
        /*000c*/ 	.byte	0x04, 0x11
        /*000e*/ 	.short	(.L_3 - .L_2)
	.align		4
.L_2:
        /*0010*/ 	.word	index@(_Z10divergencePPfS_S_S_S_fffiii)
        /*0014*/ 	.word	0x00000000


	//----- nvinfo : EIATTR_REGCOUNT
	.align		4
.L_3:
        /*0018*/ 	.byte	0x04, 0x2f
        /*001a*/ 	.short	(.L_5 - .L_4)
	.align		4
.L_4:
        /*001c*/ 	.word	index@(_Z10initializePfS_S_S_fffiii)
        /*0020*/ 	.word	0x0000001a


	//----- nvinfo : EIATTR_FRAME_SIZE
	.align		4
.L_5:
        /*0024*/ 	.byte	0x04, 0x11
        /*0026*/ 	.short	(.L_7 - .L_6)
	.align		4
.L_6:
        /*0028*/ 	.word	index@(_Z10initializePfS_S_S_fffiii)
        /*002c*/ 	.word	0x00000000


	//----- nvinfo : EIATTR_MIN_STACK_SIZE
	.align		4
.L_7:
        /*0030*/ 	.byte	0x04, 0x12
        /*0032*/ 	.short	(.L_9 - .L_8)
	.align		4
.L_8:
        /*0034*/ 	.word	index@(_Z10initializePfS_S_S_fffiii)
        /*0038*/ 	.word	0x00000000


	//----- nvinfo : EIATTR_MIN_STACK_SIZE
	.align		4
.L_9:
        /*003c*/ 	.byte	0x04, 0x12
        /*003e*/ 	.short	(.L_11 - .L_10)
	.align		4
.L_10:
        /*0040*/ 	.word	index@(_Z10divergencePPfS_S_S_S_fffiii)
        /*0044*/ 	.word	0x00000000
.L_11:


//--------------------- .nv.compat                --------------------------
	.section	.nv.compat,"",@"SHT_CUDA_COMPAT_INFO"
	.align	4
        /*0000*/ 	.byte	0x02, 0x09, 0x00, 0x00, 0x02, 0x02, 0x01, 0x00, 0x02, 0x05, 0x05, 0x00, 0x03, 0x07, 0x01, 0x01
        /*0010*/ 	.byte	0x02, 0x03, 0x00, 0x00, 0x02, 0x06, 0x01, 0x00, 0x04, 0x0b, 0x08, 0x00, 0x09, 0x00, 0x00, 0x00
        /*0020*/ 	.byte	0x00, 0x00, 0x00, 0x00


//--------------------- .nv.info._Z10initializePfS_S_S_fffiii --------------------------
	.section	.nv.info._Z10initializePfS_S_S_fffiii,"",@"SHT_CUDA_INFO"
	.sectionflags	@""
	.align	4


	//----- nvinfo : EIATTR_CUDA_API_VERSION
	.align		4
        /*0000*/ 	.byte	0x04, 0x37
        /*0002*/ 	.short	(.L_13 - .L_12)
.L_12:
        /*0004*/ 	.word	0x00000082


	//----- nvinfo : EIATTR_KPARAM_INFO
	.align		4
.L_13:
        /*0008*/ 	.byte	0x04, 0x17
        /*000a*/ 	.short	(.L_15 - .L_14)
.L_14:
        /*000c*/ 	.word	0x00000000
        /*0010*/ 	.short	0x0009
        /*0012*/ 	.short	0x0034
        /*0014*/ 	.byte	0x00, 0xf0, 0x11, 0x00


	//----- nvinfo : EIATTR_KPARAM_INFO
	.align		4
.L_15:
        /*0018*/ 	.byte	0x04, 0x17
        /*001a*/ 	.short	(.L_17 - .L_16)
.L_16:
        /*001c*/ 	.word	0x00000000
        /*0020*/ 	.short	0x0008
        /*0022*/ 	.short	0x0030
        /*0024*/ 	.byte	0x00, 0xf0, 0x11, 0x00


	//----- nvinfo : EIATTR_KPARAM_INFO
	.align		4
.L_17:
        /*0028*/ 	.byte	0x04, 0x17
        /*002a*/ 	.short	(.L_19 - .L_18)
.L_18:
        /*002c*/ 	.word	0x00000000
        /*0030*/ 	.short	0x0007
        /*0032*/ 	.short	0x002c
        /*0034*/ 	.byte	0x00, 0xf0, 0x11, 0x00


	//----- nvinfo : EIATTR_KPARAM_INFO
	.align		4
.L_19:
        /*0038*/ 	.byte	0x04, 0x17
        /*003a*/ 	.short	(.L_21 - .L_20)
.L_20:
        /*003c*/ 	.word	0x00000000
        /*0040*/ 	.short	0x0006
        /*0042*/ 	.short	0x0028
        /*0044*/ 	.byte	0x00, 0xf0, 0x11, 0x00


	//----- nvinfo : EIATTR_KPARAM_INFO
	.align		4
.L_21:
        /*0048*/ 	.byte	0x04, 0x17
        /*004a*/ 	.short	(.L_23 - .L_22)
.L_22:
        /*004c*/ 	.word	0x00000000
        /*0050*/ 	.short	0x0005
        /*0052*/ 	.short	0x0024
        /*0054*/ 	.byte	0x00, 0xf0, 0x11, 0x00


	//----- nvinfo : EIATTR_KPARAM_INFO
	.align		4
.L_23:
        /*0058*/ 	.byte	0x04, 0x17
        /*005a*/ 	.short	(.L_25 - .L_24)
.L_24:
        /*005c*/ 	.word	0x00000000
        /*0060*/ 	.short	0x0004
        /*0062*/ 	.short	0x0020
        /*0064*/ 	.byte	0x00, 0xf0, 0x11, 0x00


	//----- nvinfo : EIATTR_KPARAM_INFO
	.align		4
.L_25:
        /*0068*/ 	.byte	0x04, 0x17
        /*006a*/ 	.short	(.L_27 - .L_26)
.L_26:
        /*006c*/ 	.word	0x00000000
        /*0070*/ 	.short	0x0003
        /*0072*/ 	.short	0x0018
        /*0074*/ 	.byte	0x00, 0xf5, 0x21, 0x00


	//----- nvinfo : EIATTR_KPARAM_INFO
	.align		4
.L_27:
        /*0078*/ 	.byte	0x04, 0x17
        /*007a*/ 	.short	(.L_29 - .L_28)
.L_28:
        /*007c*/ 	.word	0x00000000
        /*0080*/ 	.short	0x0002
        /*0082*/ 	.short	0x0010
        /*0084*/ 	.byte	0x00, 0xf5, 0x21, 0x00


	//----- nvinfo : EIATTR_KPARAM_INFO
	.align		4
.L_29:
        /*0088*/ 	.byte	0x04, 0x17
        /*008a*/ 	.short	(.L_31 - .L_30)
.L_30:
        /*008c*/ 	.word	0x00000000
        /*0090*/ 	.short	0x0001
        /*0092*/ 	.short	0x0008
        /*0094*/ 	.byte	0x00, 0xf5, 0x21, 0x00


	//----- nvinfo : EIATTR_KPARAM_INFO
	.align		4
.L_31:
        /*0098*/ 	.byte	0x04, 0x17
        /*009a*/ 	.short	(.L_33 - .L_32)
.L_32:
        /*009c*/ 	.word	0x00000000
        /*00a0*/ 	.short	0x0000
        /*00a2*/ 	.short	0x0000
        /*00a4*/ 	.byte	0x00, 0xf5, 0x21, 0x00


	//----- nvinfo : EIATTR_SPARSE_MMA_MASK
	.align		4
.L_33:
        /*00a8*/ 	.byte	0x03, 0x50
        /*00aa*/ 	.short	0x0000


	//----- nvinfo : EIATTR_MAXREG_COUNT
	.align		4
        /*00ac*/ 	.byte	0x03, 0x1b
        /*00ae*/ 	.short	0x00ff


	//----- nvinfo : EIATTR_MERCURY_ISA_VERSION
	.align		4
        /*00b0*/ 	.byte	0x03, 0x5f
        /*00b2*/ 	.short	0x0101


	//----- nvinfo : EIATTR_VRC_CTA_INIT_COUNT
	.align		4
        /*00b4*/ 	.byte	0x02, 0x4a
	.zero		1
	.zero		1


	//----- nvinfo : EIATTR_EXIT_INSTR_OFFSETS
	.align		4
        /*00b8*/ 	.byte	0x04, 0x1c
        /*00ba*/ 	.short	(.L_35 - .L_34)


	//   ....[0]....
.L_34:
        /*00bc*/ 	.word	0x00000550


	//----- nvinfo : EIATTR_CBANK_PARAM_SIZE
	.align		4
.L_35:
        /*00c0*/ 	.byte	0x03, 0x19
        /*00c2*/ 	.short	0x0038


	//----- nvinfo : EIATTR_PARAM_CBANK
	.align		4
        /*00c4*/ 	.byte	0x04, 0x0a
        /*00c6*/ 	.short	(.L_37 - .L_36)
	.align		4
.L_36:
        /*00c8*/ 	.word	index@(.nv.constant0._Z10initializePfS_S_S_fffiii)
        /*00cc*/ 	.short	0x0380
        /*00ce*/ 	.short	0x0038


	//----- nvinfo : EIATTR_SW_WAR
	.align		4
.L_37:
        /*00d0*/ 	.byte	0x04, 0x36
        /*00d2*/ 	.short	(.L_39 - .L_38)
.L_38:
        /*00d4*/ 	.word	0x00000008
.L_39:


//--------------------- .nv.info._Z10divergencePPfS_S_S_S_fffiii --------------------------
	.section	.nv.info._Z10divergencePPfS_S_S_S_fffiii,"",@"SHT_CUDA_INFO"
	.sectionflags	@""
	.align	4


	//----- nvinfo : EIATTR_CUDA_API_VERSION
	.align		4
        /*0000*/ 	.byte	0x04, 0x37
        /*0002*/ 	.short	(.L_41 - .L_40)
.L_40:
        /*0004*/ 	.word	0x00000082


	//----- nvinfo : EIATTR_KPARAM_INFO
	.align		4
.L_41:
        /*0008*/ 	.byte	0x04, 0x17
        /*000a*/ 	.short	(.L_43 - .L_42)
.L_42:
        /*000c*/ 	.word	0x00000000
        /*0010*/ 	.short	0x000a
        /*0012*/ 	.short	0x003c
        /*0014*/ 	.byte	0x00, 0xf0, 0x11, 0x00


	//----- nvinfo : EIATTR_KPARAM_INFO
	.align		4
.L_43:
        /*0018*/ 	.byte	0x04, 0x17
        /*001a*/ 	.short	(.L_45 - .L_44)
.L_44:
        /*001c*/ 	.word	0x00000000
        /*0020*/ 	.short	0x0009
        /*0022*/ 	.short	0x0038
        /*0024*/ 	.byte	0x00, 0xf0, 0x11, 0x00


	//----- nvinfo : EIATTR_KPARAM_INFO
	.align		4
.L_45:
        /*0028*/ 	.byte	0x04, 0x17
        /*002a*/ 	.short	(.L_47 - .L_46)
.L_46:
        /*002c*/ 	.word	0x00000000
        /*0030*/ 	.short	0x0008
        /*0032*/ 	.short	0x0034
        /*0034*/ 	.byte	0x00, 0xf0, 0x11, 0x00


	//----- nvinfo : EIATTR_KPARAM_INFO
	.align		4
.L_47:
        /*0038*/ 	.byte	0x04, 0x17
        /*003a*/ 	.short	(.L_49 - .L_48)
.L_48:
        /*003c*/ 	.word	0x00000000
        /*0040*/ 	.short	0x0007
        /*0042*/ 	.short	0x0030
        /*0044*/ 	.byte	0x00, 0xf0, 0x11, 0x00


	//----- nvinfo : EIATTR_KPARAM_INFO
	.align		4
.L_49:
        /*0048*/ 	.byte	0x04, 0x17
        /*004a*/ 	.short	(.L_51 - .L_50)
.L_50:
        /*004c*/ 	.word	0x00000000
        /*0050*/ 	.short	0x0006
        /*0052*/ 	.short	0x002c
        /*0054*/ 	.byte	0x00, 0xf0, 0x11, 0x00


	//----- nvinfo : EIATTR_KPARAM_INFO
	.align		4
.L_51:
        /*0058*/ 	.byte	0x04, 0x17
        /*005a*/ 	.short	(.L_53 - .L_52)
.L_52:
        /*005c*/ 	.word	0x00000000
        /*0060*/ 	.short	0x0005
        /*0062*/ 	.short	0x0028
        /*0064*/ 	.byte	0x00, 0xf0, 0x11, 0x00


	//----- nvinfo : EIATTR_KPARAM_INFO
	.align		4
.L_53:
        /*0068*/ 	.byte	0x04, 0x17
        /*006a*/ 	.short	(.L_55 - .L_54)
.L_54:
        /*006c*/ 	.word	0x00000000
        /*0070*/ 	.short	0x0004
        /*0072*/ 	.short	0x0020
        /*0074*/ 	.byte	0x00, 0xf5, 0x21, 0x00


	//----- nvinfo : EIATTR_KPARAM_INFO
	.align		4
.L_55:
        /*0078*/ 	.byte	0x04, 0x17
        /*007a*/ 	.short	(.L_57 - .L_56)
.L_56:
        /*007c*/ 	.word	0x00000000
        /*0080*/ 	.short	0x0003
        /*0082*/ 	.short	0x0018
        /*0084*/ 	.byte	0x00, 0xf5, 0x21, 0x00


	//----- nvinfo : EIATTR_KPARAM_INFO
	.align		4
.L_57:
        /*0088*/ 	.byte	0x04, 0x17
        /*008a*/ 	.short	(.L_59 - .L_58)
.L_58:
        /*008c*/ 	.word	0x00000000
        /*0090*/ 	.short	0x0002
        /*0092*/ 	.short	0x0010
        /*0094*/ 	.byte	0x00, 0xf5, 0x21, 0x00


	//----- nvinfo : EIATTR_KPARAM_INFO
	.align		4
.L_59:
        /*0098*/ 	.byte	0x04, 0x17
        /*009a*/ 	.short	(.L_61 - .L_60)
.L_60:
        /*009c*/ 	.word	0x00000000
        /*00a0*/ 	.short	0x0001
        /*00a2*/ 	.short	0x0008
        /*00a4*/ 	.byte	0x00, 0xf5, 0x21, 0x00


	//----- nvinfo : EIATTR_KPARAM_INFO
	.align		4
.L_61:
        /*00a8*/ 	.byte	0x04, 0x17
        /*00aa*/ 	.short	(.L_63 - .L_62)
.L_62:
        /*00ac*/ 	.word	0x00000000
        /*00b0*/ 	.short	0x0000
        /*00b2*/ 	.short	0x0000
        /*00b4*/ 	.byte	0x00, 0xf5, 0x21, 0x00


	//----- nvinfo : EIATTR_SPARSE_MMA_MASK
	.align		4
.L_63:
        /*00b8*/ 	.byte	0x03, 0x50
        /*00ba*/ 	.short	0x0000


	//----- nvinfo : EIATTR_MAXREG_COUNT
	.align		4
        /*00bc*/ 	.byte	0x03, 0x1b
        /*00be*/ 	.short	0x00ff


	//----- nvinfo : EIATTR_MERCURY_ISA_VERSION
	.align		4
        /*00c0*/ 	.byte	0x03, 0x5f
        /*00c2*/ 	.short	0x0101


	//----- nvinfo : EIATTR_VRC_CTA_INIT_COUNT
	.align		4
        /*00c4*/ 	.byte	0x02, 0x4a
	.zero		1
	.zero		1


	//----- nvinfo : EIATTR_EXIT_INSTR_OFFSETS
	.align		4
        /*00c8*/ 	.byte	0x04, 0x1c
        /*00ca*/ 	.short	(.L_65 - .L_64)


	//   ....[0]....
.L_64:
        /*00cc*/ 	.word	0x000005d0


	//----- nvinfo : EIATTR_CBANK_PARAM_SIZE
	.align		4
.L_65:
        /*00d0*/ 	.byte	0x03, 0x19
        /*00d2*/ 	.short	0x0040


	//----- nvinfo : EIATTR_PARAM_CBANK
	.align		4
        /*00d4*/ 	.byte	0x04, 0x0a
        /*00d6*/ 	.short	(.L_67 - .L_66)
	.align		4
.L_66:
        /*00d8*/ 	.word	index@(.nv.constant0._Z10divergencePPfS_S_S_S_fffiii)
        /*00dc*/ 	.short	0x0380
        /*00de*/ 	.short	0x0040


	//----- nvinfo : EIATTR_SW_WAR
	.align		4
.L_67:
        /*00e0*/ 	.byte	0x04, 0x36
        /*00e2*/ 	.short	(.L_69 - .L_68)
.L_68:
        /*00e4*/ 	.word	0x00000008
.L_69:


//--------------------- .nv.callgraph             --------------------------
	.section	.nv.callgraph,"",@"SHT_CUDA_CALLGRAPH"
	.align	4
	.sectionentsize	8
	.align		4
        /*0000*/ 	.word	0x00000000
	.align		4
        /*0004*/ 	.word	0xffffffff
	.align		4
        /*0008*/ 	.word	0x00000000
	.align		4
        /*000c*/ 	.word	0xfffffffe
	.align		4
        /*0010*/ 	.word	0x00000000
	.align		4
        /*0014*/ 	.word	0xfffffffd
	.align		4
        /*0018*/ 	.word	0x00000000
	.align		4
        /*001c*/ 	.word	0xfffffffc


//--------------------- .text._Z10initializePfS_S_S_fffiii --------------------------
	.section	.text._Z10initializePfS_S_S_fffiii,"ax",@progbits
	.align	128
        .global         _Z10initializePfS_S_S_fffiii
        .type           _Z10initializePfS_S_S_fffiii,@function
        .size           _Z10initializePfS_S_S_fffiii,(.L_x_2 - _Z10initializePfS_S_S_fffiii)
        .other          _Z10initializePfS_S_S_fffiii,@"STO_CUDA_ENTRY STV_DEFAULT"
_Z10initializePfS_S_S_fffiii:
.text._Z10initializePfS_S_S_fffiii:
[----:B------:R-:W-:Y:S01]  /*0000*/  LDC R1, c[0x0][0x37c] ;  /* 0x0000df00ff017b82 */ /* 0x000fe20000000800 */
[----:B------:R-:W0:Y:S07]  /*0010*/  LDCU UR4, c[0x0][0x368] ;  /* 0x00006d00ff0477ac */ /* 0x000e2e0008000800 */
[----:B------:R-:W1:Y:S01]  /*0020*/  LDC.64 R2, c[0x0][0x3b0] ;  /* 0x0000ec00ff027b82 */ /* 0x000e620000000a00 */
[----:B------:R-:W2:Y:S01]  /*0030*/  S2R R8, SR_TID.Z ;  /* 0x0000000000087919 */ /* 0x000ea20000002300 */
[----:B------:R-:W-:Y:S01]  /*0040*/  HFMA2 R21, -RZ, RZ, 1.6494140625, -0.002735137939453125 ;  /* 0x3e99999aff157431 */ /* 0x000fe200000001ff */
[----:B------:R-:W3:Y:S01]  /*0050*/  LDCU UR6, c[0x0][0x360] ;  /* 0x00006c00ff0677ac */ /* 0x000ee20008000800 */
[----:B------:R-:W-:Y:S01]  /*0060*/  MOV R19, 0x3e4ccccd ;  /* 0x3e4ccccd00137802 */ /* 0x000fe20000000f00 */
[----:B------:R-:W3:Y:S01]  /*0070*/  S2R R14, SR_TID.X ;  /* 0x00000000000e7919 */ /* 0x000ee20000002100 */
[----:B------:R-:W-:Y:S01]  /*0080*/  MOV R23, 0x3ecccccd ;  /* 0x3ecccccd00177802 */ /* 0x000fe20000000f00 */
[----:B------:R-:W4:Y:S01]  /*0090*/  LDCU UR7, c[0x0][0x364] ;  /* 0x00006c80ff0777ac */ /* 0x000f220008000800 */
[----:B------:R-:W5:Y:S01]  /*00a0*/  S2UR UR5, SR_CTAID.Y ;  /* 0x00000000000579c3 */ /* 0x000f620000002600 */
[----:B------:R-:W3:Y:S07]  /*00b0*/  S2R R13, SR_CTAID.X ;  /* 0x00000000000d7919 */ /* 0x000eee0000002500 */
[----:B------:R-:W4:Y:S01]  /*00c0*/  LDC.64 R10, c[0x0][0x388] ;  /* 0x0000e200ff0a7b82 */ /* 0x000f220000000a00 */
[----:B0-----:R-:W0:Y:S01]  /*00d0*/  I2F.U32.RP R0, UR4 ;  /* 0x0000000400007d06 */ /* 0x001e220008209000 */
[----:B------:R-:W-:-:S07]  /*00e0*/  ISETP.NE.U32.AND P2, PT, RZ, UR4, PT ;  /* 0x00000004ff007c0c */ /* 0x000fce000bf45070 */
[----:B0-----:R-:W0:Y:S01]  /*00f0*/  MUFU.RCP R0, R0 ;  /* 0x0000000000007308 */ /* 0x001e220000001000 */
[----:B---3--:R-:W-:Y:S01]  /*0100*/  IMAD R14, R13, UR6, R14 ;  /* 0x000000060d0e7c24 */ /* 0x008fe2000f8e020e */
[----:B0-----:R-:W-:-:S06]  /*0110*/  IADD3 R4, PT, PT, R0, 0xffffffe, RZ ;  /* 0x0ffffffe00047810 */ /* 0x001fcc0007ffe0ff */
[----:B------:R0:W3:Y:S02]  /*0120*/  F2I.FTZ.U32.TRUNC.NTZ R5, R4 ;  /* 0x0000000400057305 */ /* 0x0000e4000021f000 */
[----:B0-----:R-:W-:Y:S01]  /*0130*/  HFMA2 R4, -RZ, RZ, 0, 0 ;  /* 0x00000000ff047431 */ /* 0x001fe200000001ff */
[----:B---3--:R-:W-:-:S05]  /*0140*/  IADD3 R7, PT, PT, RZ, -R5, RZ ;  /* 0x80000005ff077210 */ /* 0x008fca0007ffe0ff */
[----:B------:R-:W-:-:S04]  /*0150*/  IMAD R7, R7, UR4, RZ ;  /* 0x0000000407077c24 */ /* 0x000fc8000f8e02ff */
[----:B------:R-:W-:-:S06]  /*0160*/  IMAD.HI.U32 R6, R5, R7, R4 ;  /* 0x0000000705067227 */ /* 0x000fcc00078e0004 */
[----:B-1----:R-:W-:-:S05]  /*0170*/  IMAD.HI.U32 R9, R6, R3, RZ ;  /* 0x0000000306097227 */ /* 0x002fca00078e00ff */
[----:B------:R-:W-:-:S05]  /*0180*/  IADD3 R6, PT, PT, -R9, RZ, RZ ;  /* 0x000000ff09067210 */ /* 0x000fca0007ffe1ff */
[----:B------:R-:W-:-:S05]  /*0190*/  IMAD R3, R6, UR4, R3 ;  /* 0x0000000406037c24 */ /* 0x000fca000f8e0203 */
[----:B------:R-:W-:-:S13]  /*01a0*/  ISETP.GE.U32.AND P0, PT, R3, UR4, PT ;  /* 0x0000000403007c0c */ /* 0x000fda000bf06070 */
[----:B------:R-:W-:Y:S01]  /*01b0*/  @P0 IADD3 R3, PT, PT, R3, -UR4, RZ ;  /* 0x8000000403030c10 */ /* 0x000fe2000fffe0ff */
[----:B------:R-:W-:-:S03]  /*01c0*/  @P0 VIADD R9, R9, 0x1 ;  /* 0x0000000109090836 */ /* 0x000fc60000000000 */
[----:B------:R-:W-:-:S13]  /*01d0*/  ISETP.GE.U32.AND P1, PT, R3, UR4, PT ;  /* 0x0000000403007c0c */ /* 0x000fda000bf26070 */
[----:B------:R-:W-:Y:S02]  /*01e0*/  @P1 IADD3 R9, PT, PT, R9, 0x1, RZ ;  /* 0x0000000109091810 */ /* 0x000fe40007ffe0ff */
[----:B------:R-:W-:-:S04]  /*01f0*/  @!P2 LOP3.LUT R9, RZ, UR4, RZ, 0x33, !PT ;  /* 0x00000004ff09ac12 */ /* 0x000fc8000f8e33ff */
[----:B------:R-:W0:Y:S01]  /*0200*/  I2F.U32.RP R0, R9 ;  /* 0x0000000900007306 */ /* 0x000e220000209000 */
[----:B------:R-:W-:-:S07]  /*0210*/  ISETP.NE.U32.AND P2, PT, R9, RZ, PT ;  /* 0x000000ff0900720c */ /* 0x000fce0003f45070 */
[----:B0-----:R-:W0:Y:S02]  /*0220*/  MUFU.RCP R0, R0 ;  /* 0x0000000000007308 */ /* 0x001e240000001000 */
[----:B0-----:R-:W-:Y:S02]  /*0230*/  IADD3 R4, PT, PT, R0, 0xffffffe, RZ ;  /* 0x0ffffffe00047810 */ /* 0x001fe40007ffe0ff */
[----:B------:R-:W4:Y:S04]  /*0240*/  S2R R0, SR_TID.Y ;  /* 0x0000000000007919 */ /* 0x000f280000002200 */
[----:B------:R0:W1:Y:S02]  /*0250*/  F2I.FTZ.U32.TRUNC.NTZ R5, R4 ;  /* 0x0000000400057305 */ /* 0x000064000021f000 */
[----:B0-----:R-:W-:-:S02]  /*0260*/  IMAD.MOV.U32 R4, RZ, RZ, RZ ;  /* 0x000000ffff047224 */ /* 0x001fc400078e00ff */
[----:B-1----:R-:W-:-:S05]  /*0270*/  IMAD R3, R9, R5, RZ ;  /* 0x0000000509037224 */ /* 0x002fca00078e02ff */
[----:B------:R-:W-:-:S05]  /*0280*/  IADD3 R3, PT, PT, -R3, RZ, RZ ;  /* 0x000000ff03037210 */ /* 0x000fca0007ffe1ff */
[----:B------:R-:W-:Y:S02]  /*0290*/  IMAD.HI.U32 R5, R5, R3, R4 ;  /* 0x0000000305057227 */ /* 0x000fe400078e0004 */
[----:B------:R-:W0:Y:S04]  /*02a0*/  LDC R3, c[0x0][0x3ac] ;  /* 0x0000eb00ff037b82 */ /* 0x000e280000000800 */
[----:B-----5:R-:W-:-:S05]  /*02b0*/  IMAD.HI.U32 R5, R5, UR5, RZ ;  /* 0x0000000505057c27 */ /* 0x020fca000f8e00ff */
[----:B------:R-:W-:-:S05]  /*02c0*/  IADD3 R6, PT, PT, -R5, RZ, RZ ;  /* 0x000000ff05067210 */ /* 0x000fca0007ffe1ff */
[----:B------:R-:W-:-:S05]  /*02d0*/  IMAD R6, R9, R6, UR5 ;  /* 0x0000000509067e24 */ /* 0x000fca000f8e0206 */
[----:B------:R-:W-:Y:S02]  /*02e0*/  ISETP.GE.U32.AND P0, PT, R6, R9, PT ;  /* 0x000000090600720c */ /* 0x000fe40003f06070 */
[----:B0-----:R-:W-:-:S11]  /*02f0*/  IADD3 R15, PT, PT, R3, -R2, RZ ;  /* 0x80000002030f7210 */ /* 0x001fd60007ffe0ff */
[----:B------:R-:W-:Y:S02]  /*0300*/  @P0 IADD3 R6, PT, PT, -R9, R6, RZ ;  /* 0x0000000609060210 */ /* 0x000fe40007ffe1ff */
[----:B------:R-:W-:Y:S02]  /*0310*/  @P0 IADD3 R5, PT, PT, R5, 0x1, RZ ;  /* 0x0000000105050810 */ /* 0x000fe40007ffe0ff */
[----:B------:R-:W-:Y:S02]  /*0320*/  ISETP.GE.U32.AND P1, PT, R6, R9, PT ;  /* 0x000000090600720c */ /* 0x000fe40003f26070 */
[----:B------:R-:W0:Y:S11]  /*0330*/  LDC.64 R6, c[0x0][0x390] ;  /* 0x0000e400ff067b82 */ /* 0x000e360000000a00 */
[----:B------:R-:W-:-:S02]  /*0340*/  @P1 IADD3 R5, PT, PT, R5, 0x1, RZ ;  /* 0x0000000105051810 */ /* 0x000fc40007ffe0ff */
[----:B------:R-:W-:-:S05]  /*0350*/  @!P2 LOP3.LUT R5, RZ, R9, RZ, 0x33, !PT ;  /* 0x00000009ff05a212 */ /* 0x000fca00078e33ff */
[----:B------:R-:W-:Y:S02]  /*0360*/  IMAD.MOV R4, RZ, RZ, -R5 ;  /* 0x000000ffff047224 */ /* 0x000fe400078e0a05 */
[----:B--2---:R-:W-:Y:S02]  /*0370*/  IMAD R8, R5, UR4, R8 ;  /* 0x0000000405087c24 */ /* 0x004fe4000f8e0208 */
[----:B------:R-:W-:Y:S01]  /*0380*/  IMAD R9, R9, R4, UR5 ;  /* 0x0000000509097e24 */ /* 0x000fe2000f8e0204 */
[----:B------:R-:W1:Y:S01]  /*0390*/  LDCU.64 UR4, c[0x0][0x358] ;  /* 0x00006b00ff0477ac */ /* 0x000e620008000a00 */
[----:B------:R-:W2:Y:S01]  /*03a0*/  LDC.64 R4, c[0x0][0x398] ;  /* 0x0000e600ff047b82 */ /* 0x000ea20000000a00 */
[----:B------:R-:W-:Y:S01]  /*03b0*/  SHF.L.U32 R12, R8, 0x1, RZ ;  /* 0x00000001080c7819 */ /* 0x000fe200000006ff */
[----:B----4-:R-:W-:-:S04]  /*03c0*/  IMAD R0, R9, UR7, R0 ;  /* 0x0000000709007c24 */ /* 0x010fc8000f8e0200 */
[-C--:B------:R-:W-:Y:S02]  /*03d0*/  IMAD R13, R8, R3.reuse, R12 ;  /* 0x00000003080d7224 */ /* 0x080fe400078e020c */
[----:B------:R-:W-:Y:S01]  /*03e0*/  IMAD R14, R0, R3, R14 ;  /* 0x00000003000e7224 */ /* 0x000fe200078e020e */
[----:B------:R-:W3:Y:S03]  /*03f0*/  LDC.64 R8, c[0x0][0x380] ;  /* 0x0000e000ff087b82 */ /* 0x000ee60000000a00 */
[----:B------:R-:W-:Y:S01]  /*0400*/  IMAD R13, R13, R2, R14 ;  /* 0x000000020d0d7224 */ /* 0x000fe200078e020e */
[----:B------:R-:W-:-:S03]  /*0410*/  IADD3 R14, PT, PT, -R12, RZ, RZ ;  /* 0x000000ff0c0e7210 */ /* 0x000fc60007ffe1ff */
[----:B------:R-:W-:Y:S01]  /*0420*/  IMAD R15, R12, R15, R13 ;  /* 0x0000000f0c0f7224 */ /* 0x000fe200078e020d */
[----:B------:R-:W-:-:S03]  /*0430*/  LEA R13, R0, R13, 0x1 ;  /* 0x0000000d000d7211 */ /* 0x000fc600078e08ff */
[C---:B------:R-:W-:Y:S02]  /*0440*/  IMAD R17, R3.reuse, R14, R15 ;  /* 0x0000000e03117224 */ /* 0x040fe400078e020f */
[----:B------:R-:W-:Y:S02]  /*0450*/  IMAD.SHL.U32 R3, R3, 0x2, RZ ;  /* 0x0000000203037824 */ /* 0x000fe400078e00ff */
[----:B0-----:R-:W-:-:S04]  /*0460*/  IMAD.WIDE R6, R15, 0x4, R6 ;  /* 0x000000040f067825 */ /* 0x001fc800078e0206 */
[----:B--2---:R-:W-:-:S04]  /*0470*/  IMAD.WIDE R4, R17, 0x4, R4 ;  /* 0x0000000411047825 */ /* 0x004fc800078e0204 */
[----:B------:R-:W-:Y:S02]  /*0480*/  IMAD R15, R3, R2, RZ ;  /* 0x00000002030f7224 */ /* 0x000fe400078e02ff */
[----:B------:R-:W-:-:S04]  /*0490*/  IMAD.WIDE R10, R13, 0x4, R10 ;  /* 0x000000040d0a7825 */ /* 0x000fc800078e020a */
[----:B------:R-:W-:Y:S01]  /*04a0*/  IMAD.WIDE R12, R3, 0x4, R6 ;  /* 0x00000004030c7825 */ /* 0x000fe200078e0206 */
[----:B-1----:R-:W-:Y:S03]  /*04b0*/  STG.E desc[UR4][R10.64], R19 ;  /* 0x000000130a007986 */ /* 0x002fe6000c101904 */
[----:B------:R-:W-:-:S04]  /*04c0*/  IMAD.WIDE R2, R15, 0x4, R4 ;  /* 0x000000040f027825 */ /* 0x000fc800078e0204 */
[----:B------:R-:W-:Y:S01]  /*04d0*/  HFMA2 R15, -RZ, RZ, 1.44921875, -19.203125 ;  /* 0x3dcccccdff0f7431 */ /* 0x000fe200000001ff */
[----:B------:R-:W-:Y:S01]  /*04e0*/  STG.E desc[UR4][R6.64], R21 ;  /* 0x0000001506007986 */ /* 0x000fe2000c101904 */
[----:B---3--:R-:W-:-:S03]  /*04f0*/  IMAD.WIDE R8, R17, 0x4, R8 ;  /* 0x0000000411087825 */ /* 0x008fc600078e0208 */
[----:B------:R-:W-:Y:S04]  /*0500*/  STG.E desc[UR4][R4.64], R23 ;  /* 0x0000001704007986 */ /* 0x000fe8000c101904 */
[----:B------:R-:W-:Y:S04]  /*0510*/  STG.E desc[UR4][R2.64], R23 ;  /* 0x0000001702007986 */ /* 0x000fe8000c101904 */
[----:B------:R-:W-:Y:S04]  /*0520*/  STG.E desc[UR4][R12.64], R21 ;  /* 0x000000150c007986 */ /* 0x000fe8000c101904 */
[----:B------:R-:W-:Y:S04]  /*0530*/  STG.E desc[UR4][R10.64+0x8], R19 ;  /* 0x000008130a007986 */ /* 0x000fe8000c101904 */
[----:B------:R-:W-:Y:S01]  /*0540*/  STG.E desc[UR4][R8.64], R15 ;  /* 0x0000000f08007986 */ /* 0x000fe2000c101904 */
[----:B------:R-:W-:Y:S05]  /*0550*/  EXIT ;  /* 0x000000000000794d */ /* 0x000fea0003800000 */
.L_x_0:
[----:B------:R-:W-:-:S00]  /*0560*/  BRA `(.L_x_0) ;  /* 0xfffffffc00fc7947 */ /* 0x000fc0000383ffff */
[----:B------:R-:W-:-:S00]  /*0570*/  NOP ;  /* 0x0000000000007918 */ /* 0x000fc00000000000 */
        /* <DEDUP_REMOVED lines=8> */
.L_x_2:


//--------------------- .text._Z10divergencePPfS_S_S_S_fffiii --------------------------
	.section	.text._Z10divergencePPfS_S_S_S_fffiii,"ax",@progbits
	.align	128
        .global         _Z10divergencePPfS_S_S_S_fffiii
        .type           _Z10divergencePPfS_S_S_S_fffiii,@function
        .size           _Z10divergencePPfS_S_S_S_fffiii,(.L_x_3 - _Z10divergencePPfS_S_S_S_fffiii)
        .other          _Z10divergencePPfS_S_S_S_fffiii,@"STO_CUDA_ENTRY STV_DEFAULT"
_Z10divergencePPfS_S_S_S_fffiii:
.text._Z10divergencePPfS_S_S_S_fffiii:
[----:B------:R-:W-:Y:S01]  /*0000*/  LDC R1, c[0x0][0x37c] ;  /* 0x0000df00ff017b82 */ /* 0x000fe20000000800 */
[----:B------:R-:W0:Y:S07]  /*0010*/  LDCU UR4, c[0x0][0x368] ;  /* 0x00006d00ff0477ac */ /* 0x000e2e0008000800 */
[----:B------:R-:W1:Y:S01]  /*0020*/  LDC.64 R2, c[0x0][0x3b8] ;  /* 0x0000ee00ff027b82 */ /* 0x000e620000000a00 */
[----:B------:R-:W2:Y:S01]  /*0030*/  S2R R10, SR_TID.Z ;  /* 0x00000000000a7919 */ /* 0x000ea20000002300 */
[----:B------:R-:W3:Y:S01]  /*0040*/  LDCU UR6, c[0x0][0x360] ;  /* 0x00006c00ff0677ac */ /* 0x000ee20008000800 */
[----:B------:R-:W3:Y:S01]  /*0050*/  S2R R8, SR_TID.X ;  /* 0x0000000000087919 */ /* 0x000ee20000002100 */
[----:B------:R-:W4:Y:S04]  /*0060*/  LDCU UR7, c[0x0][0x364] ;  /* 0x00006c80ff0777ac */ /* 0x000f280008000800 */
[----:B------:R-:W5:Y:S01]  /*0070*/  S2UR UR5, SR_CTAID.Y ;  /* 0x00000000000579c3 */ /* 0x000f620000002600 */
[----:B------:R-:W3:Y:S01]  /*0080*/  S2R R9, SR_CTAID.X ;  /* 0x0000000000097919 */ /* 0x000ee20000002500 */
        /* <DEDUP_REMOVED lines=14> */
[----:B------:R-:W-:Y:S02]  /*0170*/  @P0 IADD3 R3, PT, PT, R3, -UR4, RZ ;  /* 0x8000000403030c10 */ /* 0x000fe4000fffe0ff */
[----:B------:R-:W-:Y:S02]  /*0180*/  @P0 IADD3 R7, PT, PT, R7, 0x1, RZ ;  /* 0x0000000107070810 */ /* 0x000fe40007ffe0ff */
        /* <DEDUP_REMOVED lines=9> */
[----:B0-----:R-:W-:Y:S01]  /*0220*/  MOV R4, RZ ;  /* 0x000000ff00047202 */ /* 0x001fe20000000f00 */
[----:B-1----:R-:W-:-:S05]  /*0230*/  IMAD R3, R7, R5, RZ ;  /* 0x0000000507037224 */ /* 0x002fca00078e02ff */
[----:B------:R-:W-:-:S05]  /*0240*/  IADD3 R3, PT, PT, -R3, RZ, RZ ;  /* 0x000000ff03037210 */ /* 0x000fca0007ffe1ff */
[----:B------:R-:W-:-:S06]  /*0250*/  IMAD.HI.U32 R5, R5, R3, R4 ;  /* 0x0000000305057227 */ /* 0x000fcc00078e0004 */
[----:B-----5:R-:W-:Y:S02]  /*0260*/  IMAD.HI.U32 R3, R5, UR5, RZ ;  /* 0x0000000505037c27 */ /* 0x020fe4000f8e00ff */
[----:B------:R-:W0:Y:S03]  /*0270*/  LDC.64 R4, c[0x0][0x3b0] ;  /* 0x0000ec00ff047b82 */ /* 0x000e260000000a00 */
[----:B------:R-:W-:-:S05]  /*0280*/  IADD3 R6, PT, PT, -R3, RZ, RZ ;  /* 0x000000ff03067210 */ /* 0x000fca0007ffe1ff */
[----:B------:R-:W-:-:S05]  /*0290*/  IMAD R6, R7, R6, UR5 ;  /* 0x0000000507067e24 */ /* 0x000fca000f8e0206 */
[----:B------:R-:W-:-:S13]  /*02a0*/  ISETP.GE.U32.AND P0, PT, R6, R7, PT ;  /* 0x000000070600720c */ /* 0x000fda0003f06070 */
[----:B------:R-:W-:Y:S02]  /*02b0*/  @P0 IADD3 R6, PT, PT, -R7, R6, RZ ;  /* 0x0000000607060210 */ /* 0x000fe40007ffe1ff */
[----:B------:R-:W-:Y:S02]  /*02c0*/  @P0 IADD3 R3, PT, PT, R3, 0x1, RZ ;  /* 0x0000000103030810 */ /* 0x000fe40007ffe0ff */
[----:B------:R-:W-:-:S13]  /*02d0*/  ISETP.GE.U32.AND P1, PT, R6, R7, PT ;  /* 0x000000070600720c */ /* 0x000fda0003f26070 */
[----:B------:R-:W-:Y:S02]  /*02e0*/  @P1 IADD3 R3, PT, PT, R3, 0x1, RZ ;  /* 0x0000000103031810 */ /* 0x000fe40007ffe0ff */
[----:B------:R-:W-:-:S04]  /*02f0*/  @!P2 LOP3.LUT R3, RZ, R7, RZ, 0x33, !PT ;  /* 0x00000007ff03a212 */ /* 0x000fc800078e33ff */
[C---:B------:R-:W-:Y:S01]  /*0300*/  IADD3 R12, PT, PT, -R3.reuse, RZ, RZ ;  /* 0x000000ff030c7210 */ /* 0x040fe20007ffe1ff */
[----:B--2---:R-:W-:-:S04]  /*0310*/  IMAD R6, R3, UR4, R10 ;  /* 0x0000000403067c24 */ /* 0x004fc8000f8e020a */
[----:B------:R-:W-:Y:S01]  /*0320*/  IMAD R7, R7, R12, UR5 ;  /* 0x0000000507077e24 */ /* 0x000fe2000f8e020c */
[C---:B------:R-:W-:Y:S01]  /*0330*/  SHF.L.U32 R3, R6.reuse, 0x1, RZ ;  /* 0x0000000106037819 */ /* 0x040fe200000006ff */
[----:B------:R-:W1:Y:S02]  /*0340*/  LDCU.64 UR4, c[0x0][0x358] ;  /* 0x00006b00ff0477ac */ /* 0x000e640008000a00 */
[----:B----4-:R-:W-:Y:S02]  /*0350*/  IMAD R0, R7, UR7, R0 ;  /* 0x0000000707007c24 */ /* 0x010fe4000f8e0200 */
[-C--:B0-----:R-:W-:Y:S01]  /*0360*/  IMAD R9, R6, R5.reuse, R3 ;  /* 0x0000000506097224 */ /* 0x081fe200078e0203 */
[----:B------:R-:W0:Y:S01]  /*0370*/  LDCU.64 UR6, c[0x0][0x3a8] ;  /* 0x00007500ff0677ac */ /* 0x000e220008000a00 */
[CC--:B------:R-:W-:Y:S01]  /*0380*/  IMAD R8, R0.reuse, R5.reuse, R8 ;  /* 0x0000000500087224 */ /* 0x0c0fe200078e0208 */
[----:B------:R-:W-:Y:S01]  /*0390*/  SHF.L.U32 R0, R0, 0x1, RZ ;  /* 0x0000000100007819 */ /* 0x000fe200000006ff */
[----:B------:R-:W2:Y:S01]  /*03a0*/  LDC.64 R6, c[0x0][0x3a0] ;  /* 0x0000e800ff067b82 */ /* 0x000ea20000000a00 */
[----:B------:R-:W-:-:S02]  /*03b0*/  IMAD R12, R3, R5, RZ ;  /* 0x00000005030c7224 */ /* 0x000fc400078e02ff */
[-C--:B------:R-:W-:Y:S01]  /*03c0*/  IMAD R9, R9, R2.reuse, R8 ;  /* 0x0000000209097224 */ /* 0x080fe200078e0208 */
[C---:B------:R-:W-:Y:S01]  /*03d0*/  IADD3 R8, PT, PT, R3.reuse, 0x2, RZ ;  /* 0x0000000203087810 */ /* 0x040fe20007ffe0ff */
[-C--:B------:R-:W-:Y:S01]  /*03e0*/  IMAD R10, R3, R2.reuse, R0 ;  /* 0x00000002030a7224 */ /* 0x080fe200078e0200 */
[----:B------:R-:W-:Y:S02]  /*03f0*/  SHF.L.U32 R3, R5, 0x1, RZ ;  /* 0x0000000105037819 */ /* 0x000fe400000006ff */
[----:B------:R-:W-:Y:S01]  /*0400*/  IADD3 R13, PT, PT, R0, R9, RZ ;  /* 0x00000009000d7210 */ /* 0x000fe20007ffe0ff */
[----:B------:R-:W-:Y:S02]  /*0410*/  IMAD R0, R8, R5, -R10 ;  /* 0x0000000508007224 */ /* 0x000fe400078e0a0a */
[----:B------:R-:W3:Y:S01]  /*0420*/  LDC.64 R8, c[0x0][0x398] ;  /* 0x0000e600ff087b82 */ /* 0x000ee20000000a00 */
[----:B------:R-:W-:Y:S02]  /*0430*/  IMAD R2, R3, R2, -R12 ;  /* 0x0000000203027224 */ /* 0x000fe400078e0a0c */
[----:B------:R-:W-:-:S04]  /*0440*/  IADD3 R5, PT, PT, R13, R0, RZ ;  /* 0x000000000d057210 */ /* 0x000fc80007ffe0ff */
[----:B------:R-:W-:Y:S01]  /*0450*/  IADD3 R19, PT, PT, R5, -R3, RZ ;  /* 0x8000000305137210 */ /* 0x000fe20007ffe0ff */
[----:B------:R-:W4:Y:S03]  /*0460*/  LDC.64 R10, c[0x0][0x390] ;  /* 0x0000e400ff0a7b82 */ /* 0x000f260000000a00 */
[C---:B------:R-:W-:Y:S02]  /*0470*/  IADD3 R15, PT, PT, R19.reuse, R2, RZ ;  /* 0x00000002130f7210 */ /* 0x040fe40007ffe0ff */
[----:B------:R-:W-:-:S03]  /*0480*/  IADD3 R3, PT, PT, R19, -R12, RZ ;  /* 0x8000000c13037210 */ /* 0x000fc60007ffe0ff */
[----:B--2---:R-:W-:-:S04]  /*0490*/  IMAD.WIDE R14, R15, 0x4, R6 ;  /* 0x000000040f0e7825 */ /* 0x004fc800078e0206 */
[----:B------:R-:W-:Y:S02]  /*04a0*/  IMAD.WIDE R16, R3, 0x4, R6 ;  /* 0x0000000403107825 */ /* 0x000fe400078e0206 */
[----:B-1----:R-:W2:Y:S02]  /*04b0*/  LDG.E R14, desc[UR4][R14.64] ;  /* 0x000000040e0e7981 */ /* 0x002ea4000c1e1900 */
[--C-:B---3--:R-:W-:Y:S02]  /*04c0*/  IMAD.WIDE R6, R5, 0x4, R8.reuse ;  /* 0x0000000405067825 */ /* 0x108fe400078e0208 */
[----:B------:R-:W2:Y:S02]  /*04d0*/  LDG.E R17, desc[UR4][R16.64] ;  /* 0x0000000410117981 */ /* 0x000ea4000c1e1900 */
[----:B------:R-:W-:Y:S02]  /*04e0*/  IMAD.WIDE R8, R19, 0x4, R8 ;  /* 0x0000000413087825 */ /* 0x000fe400078e0208 */
[----:B------:R-:W3:Y:S02]  /*04f0*/  LDG.E R6, desc[UR4][R6.64] ;  /* 0x0000000406067981 */ /* 0x000ee4000c1e1900 */
[----:B----4-:R-:W-:-:S02]  /*0500*/  IMAD.WIDE R10, R13, 0x4, R10 ;  /* 0x000000040d0a7825 */ /* 0x010fc400078e020a */
[----:B------:R-:W3:Y:S01]  /*0510*/  LDG.E R9, desc[UR4][R8.64] ;  /* 0x0000000408097981 */ /* 0x000ee2000c1e1900 */
[----:B------:R-:W1:Y:S03]  /*0520*/  LDC.64 R12, c[0x0][0x388] ;  /* 0x0000e200ff0c7b82 */ /* 0x000e660000000a00 */
[----:B------:R-:W4:Y:S04]  /*0530*/  LDG.E R0, desc[UR4][R10.64+0x8] ;  /* 0x000008040a007981 */ /* 0x000f28000c1e1900 */
[----:B------:R-:W4:Y:S01]  /*0540*/  LDG.E R5, desc[UR4][R10.64] ;  /* 0x000000040a057981 */ /* 0x000f22000c1e1900 */
[----:B--2---:R-:W-:-:S04]  /*0550*/  FADD R15, R14, -R17 ;  /* 0x800000110e0f7221 */ /* 0x004fc80000000000 */
[----:B------:R-:W-:Y:S01]  /*0560*/  FMUL R15, R15, R4 ;  /* 0x000000040f0f7220 */ /* 0x000fe20000400000 */
[----:B---3--:R-:W-:-:S04]  /*0570*/  FADD R2, R6, -R9 ;  /* 0x8000000906027221 */ /* 0x008fc80000000000 */
[----:B0-----:R-:W-:Y:S01]  /*0580*/  FFMA R15, R2, UR7, R15 ;  /* 0x00000007020f7c23 */ /* 0x001fe2000800000f */
[----:B----4-:R-:W-:Y:S01]  /*0590*/  FADD R0, R0, -R5 ;  /* 0x8000000500007221 */ /* 0x010fe20000000000 */
[----:B-1----:R-:W-:-:S04]  /*05a0*/  IMAD.WIDE R2, R3, 0x4, R12 ;  /* 0x0000000403027825 */ /* 0x002fc800078e020c */
[----:B------:R-:W-:-:S05]  /*05b0*/  FFMA R15, R0, UR6, R15 ;  /* 0x00000006000f7c23 */ /* 0x000fca000800000f */
[----:B------:R-:W-:Y:S01]  /*05c0*/  STG.E desc[UR4][R2.64], R15 ;  /* 0x0000000f02007986 */ /* 0x000fe2000c101904 */
[----:B------:R-:W-:Y:S05]  /*05d0*/  EXIT ;  /* 0x000000000000794d */ /* 0x000fea0003800000 */
.L_x_1:
        /* <DEDUP_REMOVED lines=10> */
.L_x_3:


//--------------------- .nv.shared.reserved.0     --------------------------
	.section	.nv.shared.reserved.0,"aw",@nobits
	.weak		__nv_reservedSMEM_offset_0_alias
	.size		__nv_reservedSMEM_offset_0_alias, 0, 64
	.other		__nv_reservedSMEM_offset_0_alias,@"STO_CUDA_RESERVED_SHARED STV_DEFAULT"
__nv_reservedSMEM_offset_0_alias:
	.zero		0
	.zero		64


//--------------------- .nv.constant0._Z10initializePfS_S_S_fffiii --------------------------
	.section	.nv.constant0._Z10initializePfS_S_S_fffiii,"a",@progbits
	.sectionflags	@""
	.align	4
.nv.constant0._Z10initializePfS_S_S_fffiii:
	.zero		952


//--------------------- .nv.constant0._Z10divergencePPfS_S_S_S_fffiii --------------------------
	.section	.nv.constant0._Z10divergencePPfS_S_S_S_fffiii,"a",@progbits
	.sectionflags	@""
	.align	4
.nv.constant0._Z10divergencePPfS_S_S_S_fffiii:
	.zero		960


//--------------------- SYMBOLS --------------------------

	.type		.nv.reservedSmem.offset0,@object
	.size		.nv.reservedSmem.offset0,0x4
